	.headerflags	@"EF_CUDA_TEXMODE_UNIFIED EF_CUDA_64BIT_ADDRESS EF_CUDA_ACCELERATORS EF_CUDA_SM90 EF_CUDA_VIRTUAL_SM(EF_CUDA_SM90)"
	.elftype	@"ET_EXEC"


//--------------------- .nv.info                  --------------------------
	.section	.nv.info,"",@"SHT_CUDA_INFO"
	.align	4


	//----- nvinfo : EIATTR_REGCOUNT
	.align		4
        /*0000*/ 	.byte	0x04, 0x2f
        /*0002*/ 	.short	(.L_3 - .L_2)
	.align		4
.L_2:
        /*0004*/ 	.word	index@(triton_poi_fused__native_batch_norm_legit_no_training_add_relu_23)
        /*0008*/ 	.word	0x00000020


	//----- nvinfo : EIATTR_MIN_STACK_SIZE
	.align		4
.L_3:
        /*000c*/ 	.byte	0x04, 0x12
        /*000e*/ 	.short	(.L_5 - .L_4)
	.align		4
.L_4:
        /*0010*/ 	.word	index@(triton_poi_fused__native_batch_norm_legit_no_training_add_relu_23)
        /*0014*/ 	.word	0x00000000


	//----- nvinfo : EIATTR_FRAME_SIZE
	.align		4
.L_5:
        /*0018*/ 	.byte	0x04, 0x11
        /*001a*/ 	.short	(.L_7 - .L_6)
	.align		4
.L_6:
        /*001c*/ 	.word	index@(triton_poi_fused__native_batch_norm_legit_no_training_add_relu_23)
        /*0020*/ 	.word	0x00000000


	//----- nvinfo : EIATTR_MIN_STACK_SIZE
	.align		4
.L_7:
        /*0024*/ 	.byte	0x04, 0x12
        /*0026*/ 	.short	(.L_9 - .L_8)
	.align		4
.L_8:
        /*0028*/ 	.word	index@(triton_poi_fused__native_batch_norm_legit_no_training_add_relu_23)
        /*002c*/ 	.word	0x00000000
.L_9:


//--------------------- .nv.info.triton_poi_fused__native_batch_norm_legit_no_training_add_relu_23 --------------------------
	.section	.nv.info.triton_poi_fused__native_batch_norm_legit_no_training_add_relu_23,"",@"SHT_CUDA_INFO"
	.sectionflags	@""
	.align	4


	//----- nvinfo : EIATTR_CUDA_API_VERSION
	.align		4
        /*0000*/ 	.byte	0x04, 0x37
        /*0002*/ 	.short	(.L_11 - .L_10)
.L_10:
        /*0004*/ 	.word	0x0000007c


	//----- nvinfo : EIATTR_KPARAM_INFO
	.align		4
.L_11:
        /*0008*/ 	.byte	0x04, 0x17
        /*000a*/ 	.short	(.L_13 - .L_12)
.L_12:
        /*000c*/ 	.word	0x00000000
        /*0010*/ 	.short	0x0008
        /*0012*/ 	.short	0x003c
        /*0014*/ 	.byte	0x00, 0xf0, 0x11, 0x00


	//----- nvinfo : EIATTR_KPARAM_INFO
	.align		4
.L_13:
        /*0018*/ 	.byte	0x04, 0x17
        /*001a*/ 	.short	(.L_15 - .L_14)
.L_14:
        /*001c*/ 	.word	0x00000000
        /*0020*/ 	.short	0x0007
        /*0022*/ 	.short	0x0038
        /*0024*/ 	.byte	0x00, 0xf0, 0x11, 0x00


	//----- nvinfo : EIATTR_KPARAM_INFO
	.align		4
.L_15:
        /*0028*/ 	.byte	0x04, 0x17
        /*002a*/ 	.short	(.L_17 - .L_16)
.L_16:
        /*002c*/ 	.word	0x00000000
        /*0030*/ 	.short	0x0006
        /*0032*/ 	.short	0x0030
        /*0034*/ 	.byte	0x00, 0xf4, 0x21, 0x00


	//----- nvinfo : EIATTR_KPARAM_INFO
	.align		4
.L_17:
        /*0038*/ 	.byte	0x04, 0x17
        /*003a*/ 	.short	(.L_19 - .L_18)
.L_18:
        /*003c*/ 	.word	0x00000000
        /*0040*/ 	.short	0x0005
        /*0042*/ 	.short	0x0028
        /*0044*/ 	.byte	0x00, 0xf4, 0x21, 0x00


	//----- nvinfo : EIATTR_KPARAM_INFO
	.align		4
.L_19:
        /*0048*/ 	.byte	0x04, 0x17
        /*004a*/ 	.short	(.L_21 - .L_20)
.L_20:
        /*004c*/ 	.word	0x00000000
        /*0050*/ 	.short	0x0004
        /*0052*/ 	.short	0x0020
        /*0054*/ 	.byte	0x00, 0xf4, 0x21, 0x00


	//----- nvinfo : EIATTR_KPARAM_INFO
	.align		4
.L_21:
        /*0058*/ 	.byte	0x04, 0x17
        /*005a*/ 	.short	(.L_23 - .L_22)
.L_22:
        /*005c*/ 	.word	0x00000000
        /*0060*/ 	.short	0x0003
        /*0062*/ 	.short	0x0018
        /*0064*/ 	.byte	0x00, 0xf4, 0x21, 0x00


	//----- nvinfo : EIATTR_KPARAM_INFO
	.align		4
.L_23:
        /*0068*/ 	.byte	0x04, 0x17
        /*006a*/ 	.short	(.L_25 - .L_24)
.L_24:
        /*006c*/ 	.word	0x00000000
        /*0070*/ 	.short	0x0002
        /*0072*/ 	.short	0x0010
        /*0074*/ 	.byte	0x00, 0xf4, 0x21, 0x00


	//----- nvinfo : EIATTR_KPARAM_INFO
	.align		4
.L_25:
        /*0078*/ 	.byte	0x04, 0x17
        /*007a*/ 	.short	(.L_27 - .L_26)
.L_26:
        /*007c*/ 	.word	0x00000000
        /*0080*/ 	.short	0x0001
        /*0082*/ 	.short	0x0008
        /*0084*/ 	.byte	0x00, 0xf4, 0x21, 0x00


	//----- nvinfo : EIATTR_KPARAM_INFO
	.align		4
.L_27:
        /*0088*/ 	.byte	0x04, 0x17
        /*008a*/ 	.short	(.L_29 - .L_28)
.L_28:
        /*008c*/ 	.word	0x00000000
        /*0090*/ 	.short	0x0000
        /*0092*/ 	.short	0x0000
        /*0094*/ 	.byte	0x00, 0xf4, 0x21, 0x00


	//----- nvinfo : EIATTR_SPARSE_MMA_MASK
	.align		4
.L_29:
        /*0098*/ 	.byte	0x03, 0x50
        /*009a*/ 	.short	0x0000


	//----- nvinfo : EIATTR_MAXREG_COUNT
	.align		4
        /*009c*/ 	.byte	0x03, 0x1b
        /*009e*/ 	.short	0x00ff


	//----- nvinfo : EIATTR_EXIT_INSTR_OFFSETS
	.align		4
        /*00a0*/ 	.byte	0x04, 0x1c
        /*00a2*/ 	.short	(.L_31 - .L_30)


	//   ....[0]....
.L_30:
        /*00a4*/ 	.word	0x00000bc0


	//   ....[1]....
        /*00a8*/ 	.word	0x00000c10


	//----- nvinfo : EIATTR_REQNTID
	.align		4
.L_31:
        /*00ac*/ 	.byte	0x04, 0x10
        /*00ae*/ 	.short	(.L_33 - .L_32)
.L_32:
        /*00b0*/ 	.word	0x00000080
        /*00b4*/ 	.word	0x00000001
        /*00b8*/ 	.word	0x00000001


	//----- nvinfo : EIATTR_CBANK_PARAM_SIZE
	.align		4
.L_33:
        /*00bc*/ 	.byte	0x03, 0x19
        /*00be*/ 	.short	0x0040


	//----- nvinfo : EIATTR_PARAM_CBANK
	.align		4
        /*00c0*/ 	.byte	0x04, 0x0a
        /*00c2*/ 	.short	(.L_35 - .L_34)
	.align		4
.L_34:
        /*00c4*/ 	.word	index@(.nv.constant0.triton_poi_fused__native_batch_norm_legit_no_training_add_relu_23)
        /*00c8*/ 	.short	0x0210
        /*00ca*/ 	.short	0x0040


	//----- nvinfo : EIATTR_SW_WAR
	.align		4
.L_35:
        /*00cc*/ 	.byte	0x04, 0x36
        /*00ce*/ 	.short	(.L_37 - .L_36)
.L_36:
        /*00d0*/ 	.word	0x00000008
.L_37:


//--------------------- .nv.callgraph             --------------------------
	.section	.nv.callgraph,"",@"SHT_CUDA_CALLGRAPH"
	.align	4
	.sectionentsize	8
	.align		4
        /*0000*/ 	.word	0x00000000
	.align		4
        /*0004*/ 	.word	0xffffffff
	.align		4
        /*0008*/ 	.word	0x00000000
	.align		4
        /*000c*/ 	.word	0xfffffffe
	.align		4
        /*0010*/ 	.word	0x00000000
	.align		4
        /*0014*/ 	.word	0xfffffffd
	.align		4
        /*0018*/ 	.word	0x00000000
	.align		4
        /*001c*/ 	.word	0xfffffffc


//--------------------- .nv.constant4             --------------------------
	.section	.nv.constant4,"a",@progbits
	.align	8
	.align		8
.nv.constant4:
        /*0000*/ 	.dword	_$_str
	.align		8
        /*0008*/ 	.dword	_$_str_$_2


//--------------------- .text.triton_poi_fused__native_batch_norm_legit_no_training_add_relu_23 --------------------------
	.section	.text.triton_poi_fused__native_batch_norm_legit_no_training_add_relu_23,"ax",@progbits
	.sectionflags	@"SHF_BARRIERS=1"
	.align	128
        .global         triton_poi_fused__native_batch_norm_legit_no_training_add_relu_23
        .type           triton_poi_fused__native_batch_norm_legit_no_training_add_relu_23,@function
        .size           triton_poi_fused__native_batch_norm_legit_no_training_add_relu_23,(.L_x_1 - triton_poi_fused__native_batch_norm_legit_no_training_add_relu_23)
        .other          triton_poi_fused__native_batch_norm_legit_no_training_add_relu_23,@"STO_CUDA_ENTRY STV_DEFAULT"
triton_poi_fused__native_batch_norm_legit_no_training_add_relu_23:
.text.triton_poi_fused__native_batch_norm_legit_no_training_add_relu_23:
[----:B------:R-:W0:Y:S01]  /*0000*/  LDC R1, c[0x0][0x28] ;  /* 0x00000a00ff017b82 */ /* 0x000e220000000800 */
[----:B------:R-:W1:Y:S07]  /*0010*/  S2R R3, SR_CTAID.X ;  /* 0x0000000000037919 */ /* 0x000e6e0000002500 */
[----:B------:R-:W2:Y:S01]  /*0020*/  LDC.64 R14, c[0x0][0x220] ;  /* 0x00008800ff0e7b82 */ /* 0x000ea20000000a00 */
[----:B------:R-:W-:Y:S02]  /*0030*/  CS2R R4, SRZ ;  /* 0x0000000000047805 */ /* 0x000fe4000001ff00 */
[----:B------:R-:W-:Y:S01]  /*0040*/  CS2R R6, SRZ ;  /* 0x0000000000067805 */ /* 0x000fe2000001ff00 */
[----:B------:R-:W3:Y:S01]  /*0050*/  S2R R0, SR_TID.X ;  /* 0x0000000000007919 */ /* 0x000ee20000002100 */
[----:B------:R-:W-:Y:S01]  /*0060*/  ULDC.64 UR6, c[0x0][0x208] ;  /* 0x0000820000067ab9 */ /* 0x000fe20000000a00 */
[----:B------:R-:W4:Y:S02]  /*0070*/  S2R R2, SR_CTAID.Y ;  /* 0x0000000000027919 */ /* 0x000f240000002600 */
[----:B------:R-:W5:Y:S08]  /*0080*/  LDC.64 R16, c[0x0][0x218] ;  /* 0x00008600ff107b82 */ /* 0x000f700000000a00 */
[----:B------:R-:W4:Y:S01]  /*0090*/  LDC.64 R22, c[0x0][0x210] ;  /* 0x00008400ff167b82 */ /* 0x000f220000000a00 */
[----:B-1----:R-:W-:-:S04]  /*00a0*/  IMAD.SHL.U32 R3, R3, 0x4, RZ ;  /* 0x0000000403037824 */ /* 0x002fc800078e00ff */
[C---:B--2---:R-:W-:Y:S01]  /*00b0*/  IMAD.WIDE R14, R3.reuse, 0x4, R14 ;  /* 0x00000004030e7825 */ /* 0x044fe200078e020e */
[----:B------:R-:W-:-:S13]  /*00c0*/  ISETP.GE.AND P2, PT, R3, 0x800, PT ;  /* 0x000008000300780c */ /* 0x000fda0003f46270 */
[----:B------:R1:W2:Y:S01]  /*00d0*/  @!P2 LDG.E.EL.128 R4, desc[UR6][R14.64] ;  /* 0x000000060e04a981 */ /* 0x0002a2000c2e1d00 */
[----:B---3--:R-:W-:Y:S01]  /*00e0*/  LOP3.LUT R9, R0, 0x7f, RZ, 0xc0, !PT ;  /* 0x0000007f00097812 */ /* 0x008fe200078ec0ff */
[----:B-----5:R-:W-:Y:S01]  /*00f0*/  IMAD.WIDE R26, R3, 0x4, R16 ;  /* 0x00000004031a7825 */ /* 0x020fe200078e0210 */
[----:B------:R-:W-:Y:S02]  /*0100*/  CS2R R12, SRZ ;  /* 0x00000000000c7805 */ /* 0x000fe4000001ff00 */
[----:B------:R-:W-:Y:S02]  /*0110*/  CS2R R10, SRZ ;  /* 0x00000000000a7805 */ /* 0x000fe4000001ff00 */
[----:B----4-:R-:W-:Y:S02]  /*0120*/  PRMT R18, R9, 0x6540, R2 ;  /* 0x0000654009127816 */ /* 0x010fe40000000002 */
[----:B------:R-:W-:Y:S02]  /*0130*/  CS2R R16, SRZ ;  /* 0x0000000000107805 */ /* 0x000fe4000001ff00 */
[----:B------:R-:W-:-:S02]  /*0140*/  CS2R R8, SRZ ;  /* 0x0000000000087805 */ /* 0x000fc4000001ff00 */
[C---:B------:R-:W-:Y:S01]  /*0150*/  ISETP.LT.AND P1, PT, R18.reuse, 0x100, !P2 ;  /* 0x000001001200780c */ /* 0x040fe20005721270 */
[C---:B------:R-:W-:Y:S01]  /*0160*/  IMAD R21, R18.reuse, 0x800, R3 ;  /* 0x0000080012157824 */ /* 0x040fe200078e0203 */
[----:B------:R-:W-:Y:S02]  /*0170*/  LOP3.LUT R18, R18, 0x80, RZ, 0xfc, !PT ;  /* 0x0000008012127812 */ /* 0x000fe400078efcff */
[----:B-1----:R-:W-:Y:S01]  /*0180*/  CS2R R14, SRZ ;  /* 0x00000000000e7805 */ /* 0x002fe2000001ff00 */
[----:B0-----:R-:W-:Y:S01]  /*0190*/  IMAD.WIDE R24, R21, 0x4, R22 ;  /* 0x0000000415187825 */ /* 0x001fe200078e0216 */
[----:B------:R-:W-:-:S03]  /*01a0*/  ISETP.LT.AND P0, PT, R18, 0x100, !P2 ;  /* 0x000001001200780c */ /* 0x000fc60005701270 */
[----:B------:R-:W-:Y:S01]  /*01b0*/  IMAD R20, R18, 0x800, R3 ;  /* 0x0000080012147824 */ /* 0x000fe200078e0203 */
[----:B------:R-:W-:Y:S01]  /*01c0*/  CS2R R18, SRZ ;  /* 0x0000000000127805 */ /* 0x000fe2000001ff00 */
[----:B------:R0:W3:Y:S02]  /*01d0*/  @!P2 LDG.E.EL.128 R12, desc[UR6][R26.64] ;  /* 0x000000061a0ca981 */ /* 0x0000e4000c2e1d00 */
[----:B------:R-:W-:Y:S02]  /*01e0*/  IMAD.WIDE R22, R20, 0x4, R22 ;  /* 0x0000000414167825 */ /* 0x000fe400078e0216 */
[----:B------:R1:W4:Y:S04]  /*01f0*/  @P1 LDG.E.EL.128 R8, desc[UR6][R24.64] ;  /* 0x0000000618081981 */ /* 0x000328000c2e1d00 */
[----:B------:R5:W3:Y:S01]  /*0200*/  @P0 LDG.E.EL.128 R16, desc[UR6][R22.64] ;  /* 0x0000000616100981 */ /* 0x000ae2000c2e1d00 */
[----:B0-----:R-:W0:Y:S02]  /*0210*/  LDC.64 R26, c[0x0][0x228] ;  /* 0x00008a00ff1a7b82 */ /* 0x001e240000000a00 */
[----:B0-----:R-:W-:-:S04]  /*0220*/  IMAD.WIDE R26, R3, 0x4, R26 ;  /* 0x00000004031a7825 */ /* 0x001fc800078e021a */
[----:B--2---:R-:W-:-:S04]  /*0230*/  FADD R28, R5, 9.9999997473787516356e-06 ;  /* 0x3727c5ac051c7421 */ /* 0x004fc80000000000 */
[----:B------:R-:W0:Y:S01]  /*0240*/  MUFU.SQRT R29, R28 ;  /* 0x0000001c001d7308 */ /* 0x000e220000002000 */
[----:B-1----:R-:W-:Y:S01]  /*0250*/  FADD R25, R7, 9.9999997473787516356e-06 ;  /* 0x3727c5ac07197421 */ /* 0x002fe20000000000 */
[----:B------:R-:W-:-:S06]  /*0260*/  FADD R5, R4, 9.9999997473787516356e-06 ;  /* 0x3727c5ac04057421 */ /* 0x000fcc0000000000 */
[----:B------:R-:W1:Y:S01]  /*0270*/  MUFU.SQRT R24, R5 ;  /* 0x0000000500187308 */ /* 0x000e620000002000 */
[----:B0-----:R-:W-:-:S07]  /*0280*/  FSETP.GT.AND P6, PT, R29, 8.50705917302346158658e+37, PT ;  /* 0x7e8000001d00780b */ /* 0x001fce0003fc4000 */
[----:B------:R-:W0:Y:S01]  /*0290*/  MUFU.SQRT R25, R25 ;  /* 0x0000001900197308 */ /* 0x000e220000002000 */
[----:B------:R-:W-:Y:S01]  /*02a0*/  FSETP.GEU.AND P3, PT, R29, 1.175494350822287508e-38, PT ;  /* 0x008000001d00780b */ /* 0x000fe20003f6e000 */
[----:B------:R-:W-:-:S05]  /*02b0*/  IMAD.MOV.U32 R4, RZ, RZ, 0x3e800000 ;  /* 0x3e800000ff047424 */ /* 0x000fca00078e00ff */
[----:B------:R-:W-:Y:S02]  /*02c0*/  FSEL R7, R4, 1, P6 ;  /* 0x3f80000004077808 */ /* 0x000fe40003000000 */
[----:B-1----:R-:W-:Y:S01]  /*02d0*/  FSETP.GT.AND P4, PT, R24, 8.50705917302346158658e+37, PT ;  /* 0x7e8000001800780b */ /* 0x002fe20003f84000 */
[----:B------:R-:W-:Y:S01]  /*02e0*/  @P6 FMUL R29, R29, 0.25 ;  /* 0x3e8000001d1d6820 */ /* 0x000fe20000400000 */
[----:B0-----:R-:W-:-:S03]  /*02f0*/  FSETP.GT.AND P6, PT, R25, 8.50705917302346158658e+37, PT ;  /* 0x7e8000001900780b */ /* 0x001fc60003fc4000 */
[----:B------:R-:W-:Y:S01]  /*0300*/  @!P3 FMUL R29, R29, 16777216 ;  /* 0x4b8000001d1db820 */ /* 0x000fe20000400000 */
[----:B------:R-:W-:Y:S01]  /*0310*/  @!P3 FMUL R7, R7, 16777216 ;  /* 0x4b8000000707b820 */ /* 0x000fe20000400000 */
[C---:B------:R-:W-:Y:S02]  /*0320*/  FSETP.GEU.AND P5, PT, R24.reuse, 1.175494350822287508e-38, PT ;  /* 0x008000001800780b */ /* 0x040fe40003fae000 */
[C---:B------:R-:W-:Y:S01]  /*0330*/  FSETP.GEU.AND P3, PT, R25.reuse, 1.175494350822287508e-38, PT ;  /* 0x008000001900780b */ /* 0x040fe20003f6e000 */
[----:B-----5:R0:W1:Y:S03]  /*0340*/  MUFU.RCP R22, R29 ;  /* 0x0000001d00167308 */ /* 0x0200660000001000 */
[----:B------:R-:W-:Y:S02]  /*0350*/  @P4 FMUL R24, R24, 0.25 ;  /* 0x3e80000018184820 */ /* 0x000fe40000400000 */
[----:B------:R-:W-:Y:S01]  /*0360*/  @P6 FMUL R25, R25, 0.25 ;  /* 0x3e80000019196820 */ /* 0x000fe20000400000 */
[----:B---3--:R-:W-:Y:S01]  /*0370*/  FADD R5, -R15, R19 ;  /* 0x000000130f057221 */ /* 0x008fe20000000100 */
[----:B0-----:R-:W0:Y:S03]  /*0380*/  LDC.64 R28, c[0x0][0x230] ;  /* 0x00008c00ff1c7b82 */ /* 0x001e260000000a00 */
[----:B------:R-:W-:-:S02]  /*0390*/  @!P5 FMUL R24, R24, 16777216 ;  /* 0x4b8000001818d820 */ /* 0x000fc40000400000 */
[----:B------:R-:W-:Y:S01]  /*03a0*/  @!P3 FMUL R25, R25, 16777216 ;  /* 0x4b8000001919b820 */ /* 0x000fe20000400000 */
[----:B----4-:R-:W-:-:S03]  /*03b0*/  FADD R19, -R14, R10 ;  /* 0x0000000a0e137221 */ /* 0x010fc60000000100 */
[----:B------:R-:W2:Y:S01]  /*03c0*/  MUFU.RCP R10, R25 ;  /* 0x00000019000a7308 */ /* 0x000ea20000001000 */
[C---:B------:R-:W-:Y:S01]  /*03d0*/  FADD R9, -R13.reuse, R9 ;  /* 0x000000090d097221 */ /* 0x040fe20000000100 */
[----:B------:R-:W-:Y:S01]  /*03e0*/  FADD R17, -R13, R17 ;  /* 0x000000110d117221 */ /* 0x000fe20000000100 */
[----:B------:R-:W-:Y:S01]  /*03f0*/  FADD R18, -R14, R18 ;  /* 0x000000120e127221 */ /* 0x000fe20000000100 */
[----:B------:R-:W-:-:S04]  /*0400*/  FSEL R13, R4, 1, P6 ;  /* 0x3f800000040d7808 */ /* 0x000fc80003000000 */
[----:B------:R-:W3:Y:S01]  /*0410*/  MUFU.RCP R24, R24 ;  /* 0x0000001800187308 */ /* 0x000ee20000001000 */
[----:B-1----:R-:W-:Y:S01]  /*0420*/  FMUL R14, R22, R7 ;  /* 0x00000007160e7220 */ /* 0x002fe20000400000 */
[----:B------:R-:W-:Y:S01]  /*0430*/  FSEL R7, R4, 1, P4 ;  /* 0x3f80000004077808 */ /* 0x000fe20002000000 */
[----:B------:R-:W-:Y:S01]  /*0440*/  @!P3 FMUL R13, R13, 16777216 ;  /* 0x4b8000000d0db820 */ /* 0x000fe20000400000 */
[----:B------:R-:W-:-:S03]  /*0450*/  FADD R11, -R15, R11 ;  /* 0x0000000b0f0b7221 */ /* 0x000fc60000000100 */
[----:B------:R-:W-:Y:S01]  /*0460*/  @!P5 FMUL R7, R7, 16777216 ;  /* 0x4b8000000707d820 */ /* 0x000fe20000400000 */
[----:B--2---:R-:W-:Y:S01]  /*0470*/  FMUL R10, R10, R13 ;  /* 0x0000000d0a0a7220 */ /* 0x004fe20000400000 */
[C---:B------:R-:W-:Y:S01]  /*0480*/  FADD R23, -R12.reuse, R16 ;  /* 0x000000100c177221 */ /* 0x040fe20000000100 */
[----:B------:R-:W-:Y:S01]  /*0490*/  FADD R22, -R12, R8 ;  /* 0x000000080c167221 */ /* 0x000fe20000000100 */
[----:B------:R-:W-:Y:S01]  /*04a0*/  FMUL R16, R14, R9 ;  /* 0x000000090e107220 */ /* 0x000fe20000400000 */
[----:B------:R-:W-:Y:S01]  /*04b0*/  FMUL R5, R10, R5 ;  /* 0x000000050a057220 */ /* 0x000fe20000400000 */
[----:B---3--:R-:W-:Y:S01]  /*04c0*/  FMUL R24, R24, R7 ;  /* 0x0000000718187220 */ /* 0x008fe20000400000 */
[----:B------:R-:W-:Y:S01]  /*04d0*/  FMUL R7, R14, R17 ;  /* 0x000000110e077220 */ /* 0x000fe20000400000 */
[----:B------:R-:W-:Y:S01]  /*04e0*/  FMUL R17, R10, R11 ;  /* 0x0000000b0a117220 */ /* 0x000fe20000400000 */
[----:B------:R-:W-:Y:S02]  /*04f0*/  CS2R R12, SRZ ;  /* 0x00000000000c7805 */ /* 0x000fe4000001ff00 */
[----:B------:R-:W-:-:S02]  /*0500*/  CS2R R14, SRZ ;  /* 0x00000000000e7805 */ /* 0x000fc4000001ff00 */
[----:B------:R-:W-:Y:S02]  /*0510*/  CS2R R8, SRZ ;  /* 0x0000000000087805 */ /* 0x000fe4000001ff00 */
[----:B------:R-:W-:Y:S01]  /*0520*/  CS2R R10, SRZ ;  /* 0x00000000000a7805 */ /* 0x000fe2000001ff00 */
[----:B0-----:R-:W-:Y:S01]  /*0530*/  IMAD.WIDE R28, R3, 0x4, R28 ;  /* 0x00000004031c7825 */ /* 0x001fe200078e021c */
[----:B------:R0:W2:Y:S04]  /*0540*/  @!P2 LDG.E.EL.128 R12, desc[UR6][R26.64] ;  /* 0x000000061a0ca981 */ /* 0x0000a8000c2e1d00 */
[----:B------:R1:W2:Y:S01]  /*0550*/  @!P2 LDG.E.EL.128 R8, desc[UR6][R28.64] ;  /* 0x000000061c08a981 */ /* 0x0002a2000c2e1d00 */
[----:B------:R-:W-:-:S04]  /*0560*/  FADD R6, R6, 9.9999997473787516356e-06 ;  /* 0x3727c5ac06067421 */ /* 0x000fc80000000000 */
[----:B------:R-:W3:Y:S01]  /*0570*/  MUFU.SQRT R25, R6 ;  /* 0x0000000600197308 */ /* 0x000ee20000002000 */
[----:B0-----:R-:W1:Y:S01]  /*0580*/  LDC.64 R26, c[0x0][0x238] ;  /* 0x00008e00ff1a7b82 */ /* 0x001e620000000a00 */
[C---:B---3--:R-:W-:Y:S02]  /*0590*/  FSETP.GT.AND P2, PT, R25.reuse, 8.50705917302346158658e+37, PT ;  /* 0x7e8000001900780b */ /* 0x048fe40003f44000 */
[----:B------:R-:W-:-:S11]  /*05a0*/  FSETP.GEU.AND P3, PT, R25, 1.175494350822287508e-38, PT ;  /* 0x008000001900780b */ /* 0x000fd60003f6e000 */
[----:B------:R-:W-:-:S04]  /*05b0*/  @P2 FMUL R25, R25, 0.25 ;  /* 0x3e80000019192820 */ /* 0x000fc80000400000 */
[----:B------:R-:W-:-:S04]  /*05c0*/  @!P3 FMUL R25, R25, 16777216 ;  /* 0x4b8000001919b820 */ /* 0x000fc80000400000 */
[----:B------:R2:W0:Y:S01]  /*05d0*/  MUFU.RCP R6, R25 ;  /* 0x0000001900067308 */ /* 0x0004220000001000 */
[----:B------:R-:W-:-:S05]  /*05e0*/  FSEL R4, R4, 1, P2 ;  /* 0x3f80000004047808 */ /* 0x000fca0001000000 */
[----:B------:R-:W-:Y:S01]  /*05f0*/  @!P3 FMUL R4, R4, 16777216 ;  /* 0x4b8000000404b820 */ /* 0x000fe20000400000 */
[----:B-1----:R-:W-:-:S04]  /*0600*/  IMAD.WIDE R28, R21, 0x4, R26 ;  /* 0x00000004151c7825 */ /* 0x002fc800078e021a */
[----:B------:R-:W-:-:S04]  /*0610*/  IMAD.WIDE R20, R20, 0x4, R26 ;  /* 0x0000000414147825 */ /* 0x000fc800078e021a */
[-CC-:B--2---:R-:W-:Y:S01]  /*0620*/  FFMA R25, R5, R15.reuse, R11.reuse ;  /* 0x0000000f05197223 */ /* 0x184fe2000000000b */
[----:B------:R-:W-:Y:S01]  /*0630*/  FFMA R11, R17, R15, R11 ;  /* 0x0000000f110b7223 */ /* 0x000fe2000000000b */
[----:B0-----:R-:W-:Y:S01]  /*0640*/  FMUL R17, R6, R4 ;  /* 0x0000000406117220 */ /* 0x001fe20000400000 */
[-CC-:B------:R-:W-:Y:S01]  /*0650*/  FFMA R15, R7, R13.reuse, R9.reuse ;  /* 0x0000000d070f7223 */ /* 0x180fe20000000009 */
[----:B------:R-:W-:Y:S02]  /*0660*/  CS2R R4, SRZ ;  /* 0x0000000000047805 */ /* 0x000fe4000001ff00 */
[----:B------:R-:W-:Y:S01]  /*0670*/  CS2R R6, SRZ ;  /* 0x0000000000067805 */ /* 0x000fe2000001ff00 */
[----:B------:R-:W-:Y:S01]  /*0680*/  FFMA R9, R16, R13, R9 ;  /* 0x0000000d10097223 */ /* 0x000fe20000000009 */
[----:B------:R-:W-:-:S04]  /*0690*/  FMUL R13, R17, R19 ;  /* 0x00000013110d7220 */ /* 0x000fc80000400000 */
[----:B------:R0:W2:Y:S02]  /*06a0*/  @P1 LDG.E.EL.128 R4, desc[UR6][R28.64] ;  /* 0x000000061c041981 */ /* 0x0000a4000c2e1d00 */
[----:B0-----:R-:W-:Y:S01]  /*06b0*/  FMUL R29, R17, R18 ;  /* 0x00000012111d7220 */ /* 0x001fe20000400000 */
[----:B------:R-:W-:Y:S02]  /*06c0*/  CS2R R16, SRZ ;  /* 0x0000000000107805 */ /* 0x000fe4000001ff00 */
[----:B------:R-:W-:-:S06]  /*06d0*/  CS2R R18, SRZ ;  /* 0x0000000000127805 */ /* 0x000fcc000001ff00 */
[----:B------:R0:W3:Y:S01]  /*06e0*/  @P0 LDG.E.EL.128 R16, desc[UR6][R20.64] ;  /* 0x0000000614100981 */ /* 0x0000e2000c2e1d00 */
[----:B------:R-:W1:Y:S01]  /*06f0*/  S2UR UR5, SR_CgaCtaId ;  /* 0x00000000000579c3 */ /* 0x000e620000008800 */
[----:B------:R-:W-:Y:S01]  /*0700*/  FMUL R27, R24, R22 ;  /* 0x00000016181b7220 */ /* 0x000fe20000400000 */
[----:B------:R-:W-:-:S03]  /*0710*/  FFMA R13, R13, R14, R10 ;  /* 0x0000000e0d0d7223 */ /* 0x000fc6000000000a */
[----:B------:R-:W-:Y:S01]  /*0720*/  FFMA R27, R27, R12, R8 ;  /* 0x0000000c1b1b7223 */ /* 0x000fe20000000008 */
[----:B------:R-:W-:Y:S01]  /*0730*/  FMUL R23, R24, R23 ;  /* 0x0000001718177220 */ /* 0x000fe20000400000 */
[----:B------:R-:W-:Y:S01]  /*0740*/  UMOV UR4, 0x400 ;  /* 0x0000040000047882 */ /* 0x000fe20000000000 */
[----:B------:R-:W-:Y:S02]  /*0750*/  FFMA R29, R29, R14, R10 ;  /* 0x0000000e1d1d7223 */ /* 0x000fe4000000000a */
[----:B------:R-:W-:Y:S01]  /*0760*/  FFMA R23, R23, R12, R8 ;  /* 0x0000000c17177223 */ /* 0x000fe20000000008 */
[----:B-1----:R-:W-:Y:S01]  /*0770*/  UPRMT UR4, UR5, 0x654, UR4 ;  /* 0x0000065405047896 */ /* 0x002fe20008000004 */
[----:B------:R-:W-:-:S05]  /*0780*/  IMAD.SHL.U32 R10, R0, 0x4, RZ ;  /* 0x00000004000a7824 */ /* 0x000fca00078e00ff */
[----:B------:R-:W-:Y:S02]  /*0790*/  LOP3.LUT R8, R10, 0x1fc, RZ, 0xc0, !PT ;  /* 0x000001fc0a087812 */ /* 0x000fe400078ec0ff */
[C---:B--2---:R-:W-:Y:S01]  /*07a0*/  FSETP.GEU.AND P3, PT, R27.reuse, -R4, PT ;  /* 0x800000041b00720b */ /* 0x044fe20003f6e000 */
[----:B------:R-:W-:Y:S01]  /*07b0*/  FADD R4, R27, R4 ;  /* 0x000000041b047221 */ /* 0x000fe20000000000 */
[C---:B------:R-:W-:Y:S01]  /*07c0*/  FSETP.GEU.AND P2, PT, R9.reuse, -R5, PT ;  /* 0x800000050900720b */ /* 0x040fe20003f4e000 */
[----:B------:R-:W-:Y:S01]  /*07d0*/  FADD R5, R9, R5 ;  /* 0x0000000509057221 */ /* 0x000fe20000000000 */
[C---:B------:R-:W-:Y:S01]  /*07e0*/  FSETP.GEU.AND P1, PT, R13.reuse, -R6, PT ;  /* 0x800000060d00720b */ /* 0x040fe20003f2e000 */
[----:B------:R-:W-:Y:S01]  /*07f0*/  FADD R6, R13, R6 ;  /* 0x000000060d067221 */ /* 0x000fe20000000000 */
[C---:B------:R-:W-:Y:S01]  /*0800*/  FSETP.GEU.AND P0, PT, R11.reuse, -R7, PT ;  /* 0x800000070b00720b */ /* 0x040fe20003f0e000 */
[----:B------:R-:W-:Y:S01]  /*0810*/  FADD R7, R11, R7 ;  /* 0x000000070b077221 */ /* 0x000fe20000000000 */
[----:B------:R-:W-:-:S02]  /*0820*/  LOP3.LUT R9, R0, 0x7f, RZ, 0xc0, !PT ;  /* 0x0000007f00097812 */ /* 0x000fc400078ec0ff */
[----:B------:R-:W-:Y:S02]  /*0830*/  FSEL R4, R4, RZ, P3 ;  /* 0x000000ff04047208 */ /* 0x000fe40001800000 */
[----:B------:R-:W-:Y:S02]  /*0840*/  FSEL R14, R5, RZ, P2 ;  /* 0x000000ff050e7208 */ /* 0x000fe40001000000 */
[----:B------:R-:W-:Y:S02]  /*0850*/  FSEL R6, R6, RZ, P1 ;  /* 0x000000ff06067208 */ /* 0x000fe40000800000 */
[----:B0-----:R-:W-:Y:S02]  /*0860*/  FSEL R20, R7, RZ, P0 ;  /* 0x000000ff07147208 */ /* 0x001fe40000000000 */
[----:B------:R-:W-:Y:S02]  /*0870*/  LEA R9, R9, UR4, 0x2 ;  /* 0x0000000409097c11 */ /* 0x000fe4000f8e10ff */
[C---:B---3--:R-:W-:Y:S01]  /*0880*/  FSETP.GEU.AND P3, PT, R23.reuse, -R16, PT ;  /* 0x800000101700720b */ /* 0x048fe20003f6e000 */
[----:B------:R-:W-:Y:S01]  /*0890*/  FADD R16, R23, R16 ;  /* 0x0000001017107221 */ /* 0x000fe20000000000 */
[C---:B------:R-:W-:Y:S01]  /*08a0*/  FSETP.GEU.AND P2, PT, R15.reuse, -R17, PT ;  /* 0x800000110f00720b */ /* 0x040fe20003f4e000 */
[----:B------:R-:W-:Y:S01]  /*08b0*/  FADD R15, R15, R17 ;  /* 0x000000110f0f7221 */ /* 0x000fe20000000000 */
[C---:B------:R-:W-:Y:S01]  /*08c0*/  FSETP.GEU.AND P1, PT, R29.reuse, -R18, PT ;  /* 0x800000121d00720b */ /* 0x040fe20003f2e000 */
[----:B------:R-:W-:Y:S01]  /*08d0*/  FADD R18, R29, R18 ;  /* 0x000000121d127221 */ /* 0x000fe20000000000 */
[C---:B------:R-:W-:Y:S01]  /*08e0*/  FSETP.GEU.AND P0, PT, R25.reuse, -R19, PT ;  /* 0x800000131900720b */ /* 0x040fe20003f0e000 */
[----:B------:R-:W-:Y:S01]  /*08f0*/  FADD R19, R25, R19 ;  /* 0x0000001319137221 */ /* 0x000fe20000000000 */
[----:B------:R0:W-:Y:S01]  /*0900*/  STS [R9+0x410], R14 ;  /* 0x0004100e09007388 */ /* 0x0001e20000000800 */
[----:B------:R-:W-:-:S02]  /*0910*/  FSEL R16, R16, RZ, P3 ;  /* 0x000000ff10107208 */ /* 0x000fc40001800000 */
[----:B------:R-:W-:Y:S02]  /*0920*/  FSEL R12, R15, RZ, P2 ;  /* 0x000000ff0f0c7208 */ /* 0x000fe40001000000 */
[----:B------:R-:W-:Y:S02]  /*0930*/  FSEL R18, R18, RZ, P1 ;  /* 0x000000ff12127208 */ /* 0x000fe40000800000 */
[----:B0-----:R-:W-:Y:S01]  /*0940*/  FSEL R14, R19, RZ, P0 ;  /* 0x000000ff130e7208 */ /* 0x001fe20000000000 */
[----:B------:R-:W-:Y:S04]  /*0950*/  STS [R9], R4 ;  /* 0x0000000409007388 */ /* 0x000fe80000000800 */
[----:B------:R-:W-:Y:S04]  /*0960*/  STS [R9+0x820], R6 ;  /* 0x0008200609007388 */ /* 0x000fe80000000800 */
[----:B------:R-:W-:Y:S04]  /*0970*/  STS [R9+0xc30], R20 ;  /* 0x000c301409007388 */ /* 0x000fe80000000800 */
[----:B------:R-:W-:Y:S04]  /*0980*/  STS [R9+0x200], R16 ;  /* 0x0002001009007388 */ /* 0x000fe80000000800 */
[----:B------:R-:W-:Y:S04]  /*0990*/  STS [R9+0x610], R12 ;  /* 0x0006100c09007388 */ /* 0x000fe80000000800 */
[----:B------:R-:W-:Y:S04]  /*09a0*/  STS [R9+0xa20], R18 ;  /* 0x000a201209007388 */ /* 0x000fe80000000800 */
[----:B------:R0:W-:Y:S01]  /*09b0*/  STS [R9+0xe30], R14 ;  /* 0x000e300e09007388 */ /* 0x0001e20000000800 */
[----:B------:R-:W-:-:S04]  /*09c0*/  SHF.R.U32.HI R5, RZ, 0x2, R0 ;  /* 0x00000002ff057819 */ /* 0x000fc80000011600 */
[----:B------:R-:W-:-:S05]  /*09d0*/  LOP3.LUT R5, R5, 0x10, RZ, 0xc0, !PT ;  /* 0x0000001005057812 */ /* 0x000fca00078ec0ff */
[----:B------:R-:W-:-:S04]  /*09e0*/  VIADD R5, R5, UR4 ;  /* 0x0000000405057c36 */ /* 0x000fc80008000000 */
[----:B------:R-:W-:Y:S01]  /*09f0*/  IMAD R5, R8, 0x4, R5 ;  /* 0x0000000408057824 */ /* 0x000fe200078e0205 */
[----:B------:R-:W-:Y:S01]  /*0a00*/  BAR.SYNC.DEFER_BLOCKING 0x0 ;  /* 0x0000000000007b1d */ /* 0x000fe20000010000 */
[----:B------:R-:W-:-:S04]  /*0a10*/  LOP3.LUT R11, R10, 0xfc, RZ, 0xc0, !PT ;  /* 0x000000fc0a0b7812 */ /* 0x000fc800078ec0ff */
[----:B------:R-:W-:-:S03]  /*0a20*/  PRMT R2, R11, 0x6540, R2 ;  /* 0x000065400b027816 */ /* 0x000fc60000000002 */
[----:B------:R-:W1:Y:S01]  /*0a30*/  LDC.64 R10, c[0x0][0x240] ;  /* 0x00009000ff0a7b82 */ /* 0x000e620000000a00 */
[----:B------:R-:W-:Y:S02]  /*0a40*/  SHF.R.S32.HI R13, RZ, 0x1f, R2 ;  /* 0x0000001fff0d7819 */ /* 0x000fe40000011402 */
[----:B------:R-:W-:Y:S01]  /*0a50*/  SHF.R.U32.HI R0, RZ, 0x6, R0 ;  /* 0x00000006ff007819 */ /* 0x000fe20000011600 */
[----:B------:R-:W2:Y:S01]  /*0a60*/  LDS.128 R4, [R5] ;  /* 0x0000000005047984 */ /* 0x000ea20000000c00 */
[-C--:B------:R-:W-:Y:S02]  /*0a70*/  LEA.HI R13, R13, R2.reuse, RZ, 0x6 ;  /* 0x000000020d0d7211 */ /* 0x080fe400078f30ff */
[----:B------:R-:W-:Y:S02]  /*0a80*/  SHF.R.S32.HI R15, RZ, 0x1f, R2 ;  /* 0x0000001fff0f7819 */ /* 0x000fe40000011402 */
[----:B------:R-:W-:Y:S01]  /*0a90*/  SGXT.U32 R0, R0, 0x1 ;  /* 0x000000010000781a */ /* 0x000fe20000000000 */
[----:B------:R-:W-:Y:S01]  /*0aa0*/  IMAD.SHL.U32 R13, R13, 0x800, RZ ;  /* 0x000008000d0d7824 */ /* 0x000fe200078e00ff */
[----:B------:R-:W-:-:S02]  /*0ab0*/  LEA.HI R15, R15, R2, RZ, 0x6 ;  /* 0x000000020f0f7211 */ /* 0x000fc400078f30ff */
[----:B------:R-:W-:Y:S02]  /*0ac0*/  LOP3.LUT R0, R0, R3, RZ, 0xfc, !PT ;  /* 0x0000000300007212 */ /* 0x000fe400078efcff */
[----:B------:R-:W-:Y:S02]  /*0ad0*/  LOP3.LUT R3, R8, 0x200, RZ, 0xfc, !PT ;  /* 0x0000020008037812 */ /* 0x000fe400078efcff */
[----:B------:R-:W-:Y:S02]  /*0ae0*/  LOP3.LUT R15, R15, 0xffffffc0, RZ, 0xc0, !PT ;  /* 0xffffffc00f0f7812 */ /* 0x000fe400078ec0ff */
[----:B------:R-:W-:Y:S02]  /*0af0*/  LOP3.LUT R13, R13, 0xfffe0000, RZ, 0xc0, !PT ;  /* 0xfffe00000d0d7812 */ /* 0x000fe400078ec0ff */
[----:B------:R-:W-:Y:S02]  /*0b00*/  ISETP.GE.AND P0, PT, R2, 0x100, PT ;  /* 0x000001000200780c */ /* 0x000fe40003f06270 */
[----:B0-----:R-:W-:-:S02]  /*0b10*/  LOP3.LUT R9, R0, 0x2, RZ, 0xfc, !PT ;  /* 0x0000000200097812 */ /* 0x001fc400078efcff */
[----:B------:R-:W-:Y:S02]  /*0b20*/  SHF.R.U32.HI R3, RZ, 0x4, R3 ;  /* 0x00000004ff037819 */ /* 0x000fe40000011603 */
[----:B------:R-:W-:Y:S02]  /*0b30*/  IADD3 R13, R13, R2, -R15 ;  /* 0x000000020d0d7210 */ /* 0x000fe40007ffe80f */
[C---:B------:R-:W-:Y:S02]  /*0b40*/  ISETP.LT.AND P1, PT, R0.reuse, 0x800, !P0 ;  /* 0x000008000000780c */ /* 0x040fe40004721270 */
[----:B------:R-:W-:Y:S02]  /*0b50*/  ISETP.LT.AND P0, PT, R9, 0x800, !P0 ;  /* 0x000008000900780c */ /* 0x000fe40004701270 */
[----:B------:R-:W-:Y:S01]  /*0b60*/  LOP3.LUT R2, R3, 0x30, RZ, 0xc0, !PT ;  /* 0x0000003003027812 */ /* 0x000fe200078ec0ff */
[----:B------:R-:W-:-:S04]  /*0b70*/  IMAD R3, R0, 0x40, R13 ;  /* 0x0000004000037824 */ /* 0x000fc800078e020d */
[----:B------:R-:W-:Y:S02]  /*0b80*/  VIADD R15, R2, UR4 ;  /* 0x00000004020f7c36 */ /* 0x000fe40008000000 */
[----:B-1----:R-:W-:-:S05]  /*0b90*/  IMAD.WIDE R2, R3, 0x4, R10 ;  /* 0x0000000403027825 */ /* 0x002fca00078e020a */
[----:B--2---:R0:W-:Y:S01]  /*0ba0*/  @P1 STG.E.128 desc[UR6][R2.64], R4 ;  /* 0x0000000402001986 */ /* 0x0041e2000c101d06 */
[----:B------:R-:W-:Y:S01]  /*0bb0*/  IMAD R15, R8, 0x4, R15 ;  /* 0x00000004080f7824 */ /* 0x000fe200078e020f */
[----:B0-----:R-:W-:Y:S06]  /*0bc0*/  @!P0 EXIT ;  /* 0x000000000000894d */ /* 0x001fec0003800000 */
[----:B0-----:R-:W0:Y:S01]  /*0bd0*/  LDS.128 R4, [R15+0x800] ;  /* 0x000800000f047984 */ /* 0x001e220000000c00 */
[----:B------:R-:W-:-:S04]  /*0be0*/  IMAD R9, R9, 0x40, R13 ;  /* 0x0000004009097824 */ /* 0x000fc800078e020d */
[----:B------:R-:W-:-:S05]  /*0bf0*/  IMAD.WIDE R10, R9, 0x4, R10 ;  /* 0x00000004090a7825 */ /* 0x000fca00078e020a */
[----:B0-----:R-:W-:Y:S01]  /*0c00*/  STG.E.128 desc[UR6][R10.64], R4 ;  /* 0x000000040a007986 */ /* 0x001fe2000c101d06 */
[----:B------:R-:W-:Y:S05]  /*0c10*/  EXIT ;  /* 0x000000000000794d */ /* 0x000fea0003800000 */
.L_x_0:
[----:B------:R-:W-:-:S00]  /*0c20*/  BRA `(.L_x_0) ;  /* 0xfffffffc00fc7947 */ /* 0x000fc0000383ffff */
[----:B------:R-:W-:-:S00]  /*0c30*/  NOP ;  /* 0x0000000000007918 */ /* 0x000fc00000000000 */
        /* <DEDUP_REMOVED lines=12> */
.L_x_1:


//--------------------- .nv.global.init           --------------------------
	.section	.nv.global.init,"aw",@progbits
.nv.global.init:
	.type		_$_str,@object
	.size		_$_str,(_$_str_$_2 - _$_str)
_$_str:
        /*0000*/ 	.byte	0x5f, 0x5f, 0x43, 0x55, 0x44, 0x41, 0x5f, 0x46, 0x54, 0x5a, 0x00
	.type		_$_str_$_2,@object
	.size		_$_str_$_2,(.L_1 - _$_str_$_2)
_$_str_$_2:
        /*000b*/ 	.byte	0x5f, 0x5f, 0x43, 0x55, 0x44, 0x41, 0x5f, 0x50, 0x52, 0x45, 0x43, 0x5f, 0x53, 0x51, 0x52, 0x54
        /*001b*/ 	.byte	0x00
.L_1:


//--------------------- .nv.shared.triton_poi_fused__native_batch_norm_legit_no_training_add_relu_23 --------------------------
	.section	.nv.shared.triton_poi_fused__native_batch_norm_legit_no_training_add_relu_23,"aw",@nobits
	.sectionflags	@""
	.align	16
	.zero		1024


//--------------------- .nv.constant0.triton_poi_fused__native_batch_norm_legit_no_training_add_relu_23 --------------------------
	.section	.nv.constant0.triton_poi_fused__native_batch_norm_legit_no_training_add_relu_23,"a",@progbits
	.sectionflags	@""
	.align	4
.nv.constant0.triton_poi_fused__native_batch_norm_legit_no_training_add_relu_23:
	.zero		592
